//
// Generated by NVIDIA NVVM Compiler
//
// Compiler Build ID: CL-36424714
// Cuda compilation tools, release 13.0, V13.0.88
// Based on NVVM 20.0.0
//

.version 9.0
.target sm_100
.address_size 64

	// .globl	_Z11HelloKernelv
.extern .func  (.param .b32 func_retval0) vprintf
(
	.param .b64 vprintf_param_0,
	.param .b64 vprintf_param_1
)
;
.global .align 1 .b8 $str[26] = {9, 72, 101, 108, 108, 111, 32, 102, 114, 111, 109, 32, 71, 80, 85, 32, 40, 100, 101, 118, 105, 99, 101, 41, 10};

.visible .entry _Z11HelloKernelv()
{
	.reg .b32 	%r<3>;
	.reg .b64 	%rd<3>;

	mov.u64 	%rd1, $str;
	cvta.global.u64 	%rd2, %rd1;
	{ // callseq 0, 0
	.param .b64 param0;
	st.param.b64 	[param0], %rd2;
	.param .b64 param1;
	st.param.b64 	[param1], 0;
	.param .b32 retval0;
	call.uni (retval0), 
	vprintf, 
	(
	param0, 
	param1
	);
	ld.param.b32 	%r1, [retval0];
	} // callseq 0
	ret;

}


// ===== COMPILED SASS (sm_100) =====

	.target	sm_100

	.elftype	@"ET_EXEC"


//--------------------- .note.nv.tkinfo           --------------------------
	.section	.note.nv.tkinfo,"",@"SHT_NOTE"
	.sectionflags	@"SHF_NOTE_NV_TKINFO"
	.tkinfo
        /*0018*/ 	.word	0x00000002
        /*0030*/ 	.string	""
        /*0030*/ 	.string	"ptxas"
        /*0030*/ 	.string	"Cuda compilation tools, release 13.0, V13.0.88"
        /*0030*/ 	.string	"Build cuda_13.0.r13.0/compiler.36424714_0"
        /*0030*/ 	.string	"-arch sm_100 -m 64 "



//--------------------- .note.nv.cuinfo           --------------------------
	.section	.note.nv.cuinfo,"",@"SHT_NOTE"
	.sectionflags	@"SHF_NOTE_NV_CUINFO"
        /*0018*/ 	.short	0x0002
        /*001a*/ 	.short	0x0064
        /*001c*/ 	.short	0x0082
	.zero		2


//--------------------- .nv.info                  --------------------------
	.section	.nv.info,"",@"SHT_CUDA_INFO"
	.align	4


	//----- nvinfo : EIATTR_REGCOUNT
	.align		4
        /*0000*/ 	.byte	0x04, 0x2f
        /*0002*/ 	.short	(.L_2 - .L_1)
	.align		4
.L_1:
        /*0004*/ 	.word	index@(_Z11HelloKernelv)
        /*0008*/ 	.word	0x00000018


	//----- nvinfo : EIATTR_FRAME_SIZE
	.align		4
.L_2:
        /*000c*/ 	.byte	0x04, 0x11
        /*000e*/ 	.short	(.L_4 - .L_3)
	.align		4
.L_3:
        /*0010*/ 	.word	index@(_Z11HelloKernelv)
        /*0014*/ 	.word	0x00000000


	//----- nvinfo : EIATTR_MIN_STACK_SIZE
	.align		4
.L_4:
        /*0018*/ 	.byte	0x04, 0x12
        /*001a*/ 	.short	(.L_6 - .L_5)
	.align		4
.L_5:
        /*001c*/ 	.word	index@(_Z11HelloKernelv)
        /*0020*/ 	.word	0x00000000
.L_6:


//--------------------- .nv.compat                --------------------------
	.section	.nv.compat,"",@"SHT_CUDA_COMPAT_INFO"
	.align	4
        /*0000*/ 	.byte	0x02, 0x09, 0x00, 0x00, 0x02, 0x02, 0x01, 0x00, 0x02, 0x05, 0x05, 0x00, 0x03, 0x07, 0x01, 0x01
        /*0010*/ 	.byte	0x02, 0x03, 0x00, 0x00, 0x02, 0x06, 0x01, 0x00, 0x04, 0x0b, 0x08, 0x00, 0x09, 0x00, 0x00, 0x00
        /*0020*/ 	.byte	0x00, 0x00, 0x00, 0x00


//--------------------- .nv.info._Z11HelloKernelv --------------------------
	.section	.nv.info._Z11HelloKernelv,"",@"SHT_CUDA_INFO"
	.sectionflags	@""
	.align	4


	//----- nvinfo : EIATTR_CUDA_API_VERSION
	.align		4
        /*0000*/ 	.byte	0x04, 0x37
        /*0002*/ 	.short	(.L_8 - .L_7)
.L_7:
        /*0004*/ 	.word	0x00000082


	//----- nvinfo : EIATTR_SPARSE_MMA_MASK
	.align		4
.L_8:
        /*0008*/ 	.byte	0x03, 0x50
        /*000a*/ 	.short	0x0000


	//----- nvinfo : EIATTR_MAXREG_COUNT
	.align		4
        /*000c*/ 	.byte	0x03, 0x1b
        /*000e*/ 	.short	0x00ff


	//----- nvinfo : EIATTR_EXTERNS
	.align		4
        /*0010*/ 	.byte	0x04, 0x0f
        /*0012*/ 	.short	(.L_10 - .L_9)


	//   ....[0]....
	.align		4
.L_9:
        /*0014*/ 	.word	index@(vprintf)


	//----- nvinfo : EIATTR_MERCURY_ISA_VERSION
	.align		4
.L_10:
        /*0018*/ 	.byte	0x03, 0x5f
        /*001a*/ 	.short	0x0101


	//----- nvinfo : EIATTR_VRC_CTA_INIT_COUNT
	.align		4
        /*001c*/ 	.byte	0x02, 0x4a
	.zero		1
	.zero		1


	//----- nvinfo : EIATTR_SYSCALL_OFFSETS
	.align		4
        /*0020*/ 	.byte	0x04, 0x46
        /*0022*/ 	.short	(.L_12 - .L_11)


	//   ....[0]....
.L_11:
        /*0024*/ 	.word	0x00000080


	//----- nvinfo : EIATTR_EXIT_INSTR_OFFSETS
	.align		4
.L_12:
        /*0028*/ 	.byte	0x04, 0x1c
        /*002a*/ 	.short	(.L_14 - .L_13)


	//   ....[0]....
.L_13:
        /*002c*/ 	.word	0x00000090


	//----- nvinfo : EIATTR_SW_WAR
	.align		4
.L_14:
        /*0030*/ 	.byte	0x04, 0x36
        /*0032*/ 	.short	(.L_16 - .L_15)
.L_15:
        /*0034*/ 	.word	0x00000008
.L_16:


//--------------------- .nv.callgraph             --------------------------
	.section	.nv.callgraph,"",@"SHT_CUDA_CALLGRAPH"
	.align	4
	.sectionentsize	8
	.align		4
        /*0000*/ 	.word	0x00000000
	.align		4
        /*0004*/ 	.word	0xffffffff
	.align		4
        /*0008*/ 	.word	index@(_Z11HelloKernelv)
	.align		4
        /*000c*/ 	.word	index@(vprintf)
	.align		4
        /*0010*/ 	.word	0x00000000
	.align		4
        /*0014*/ 	.word	0xfffffffe
	.align		4
        /*0018*/ 	.word	0x00000000
	.align		4
        /*001c*/ 	.word	0xfffffffd
	.align		4
        /*0020*/ 	.word	0x00000000
	.align		4
        /*0024*/ 	.word	0xfffffffc


//--------------------- .nv.constant4             --------------------------
	.section	.nv.constant4,"a",@progbits
	.align	8
	.align		8
.nv.constant4:
        /*0000*/ 	.dword	vprintf
	.align		8
        /*0008*/ 	.dword	$str


//--------------------- .text._Z11HelloKernelv    --------------------------
	.section	.text._Z11HelloKernelv,"ax",@progbits
	.align	128
        .global         _Z11HelloKernelv
        .type           _Z11HelloKernelv,@function
        .size           _Z11HelloKernelv,(.L_x_2 - _Z11HelloKernelv)
        .other          _Z11HelloKernelv,@"STO_CUDA_ENTRY STV_DEFAULT"
_Z11HelloKernelv:
.text._Z11HelloKernelv:
[----:B------:R-:W0:Y:S01]  /*0000*/  LDC R1, c[0x0][0x37c] ;  /* 0x0000df00ff017b82 */ /* 0x000e220000000800 */
[----:B------:R-:W-:Y:S01]  /*0010*/  MOV R0, 0x0 ;  /* 0x0000000000007802 */ /* 0x000fe20000000f00 */
[----:B------:R-:W1:Y:S01]  /*0020*/  LDCU.64 UR4, c[0x4][0x8] ;  /* 0x01000100ff0477ac */ /* 0x000e620008000a00 */
[----:B------:R-:W-:-:S05]  /*0030*/  CS2R R6, SRZ ;  /* 0x0000000000067805 */ /* 0x000fca000001ff00 */
[----:B------:R2:W3:Y:S01]  /*0040*/  LDC.64 R2, c[0x4][R0] ;  /* 0x0100000000027b82 */ /* 0x0004e20000000a00 */
[----:B-1----:R-:W-:Y:S02]  /*0050*/  IMAD.U32 R4, RZ, RZ, UR4 ;  /* 0x00000004ff047e24 */ /* 0x002fe4000f8e00ff */
[----:B--2---:R-:W-:-:S07]  /*0060*/  IMAD.U32 R5, RZ, RZ, UR5 ;  /* 0x00000005ff057e24 */ /* 0x004fce000f8e00ff */
[----:B------:R-:W-:-:S07]  /*0070*/  LEPC R20, `(.L_x_0) ;  /* 0x000000001014794e */ /* 0x000fce0000000000 */
[----:B0--3--:R-:W-:Y:S05]  /*0080*/  CALL.ABS.NOINC R2 ;  /* 0x0000000002007343 */ /* 0x009fea0003c00000 */
.L_x_0:
[----:B------:R-:W-:Y:S05]  /*0090*/  EXIT ;  /* 0x000000000000794d */ /* 0x000fea0003800000 */
.L_x_1:
[----:B------:R-:W-:-:S00]  /*00a0*/  BRA `(.L_x_1) ;  /* 0xfffffffc00fc7947 */ /* 0x000fc0000383ffff */
[----:B------:R-:W-:-:S00]  /*00b0*/  NOP ;  /* 0x0000000000007918 */ /* 0x000fc00000000000 */
        /* <DEDUP_REMOVED lines=12> */
.L_x_2:


//--------------------- .nv.global.init           --------------------------
	.section	.nv.global.init,"aw",@progbits
.nv.global.init:
	.type		$str,@object
	.size		$str,(.L_0 - $str)
$str:
        /*0000*/ 	.byte	0x09, 0x48, 0x65, 0x6c, 0x6c, 0x6f, 0x20, 0x66, 0x72, 0x6f, 0x6d, 0x20, 0x47, 0x50, 0x55, 0x20
        /*0010*/ 	.byte	0x28, 0x64, 0x65, 0x76, 0x69, 0x63, 0x65, 0x29, 0x0a, 0x00
.L_0:


//--------------------- .nv.shared.reserved.0     --------------------------
	.section	.nv.shared.reserved.0,"aw",@nobits
	.weak		__nv_reservedSMEM_offset_0_alias
	.size		__nv_reservedSMEM_offset_0_alias, 0, 64
	.other		__nv_reservedSMEM_offset_0_alias,@"STO_CUDA_RESERVED_SHARED STV_DEFAULT"
__nv_reservedSMEM_offset_0_alias:
	.zero		0
	.zero		64


//--------------------- .nv.constant0._Z11HelloKernelv --------------------------
	.section	.nv.constant0._Z11HelloKernelv,"a",@progbits
	.sectionflags	@""
	.align	4
.nv.constant0._Z11HelloKernelv:
	.zero		896


//--------------------- SYMBOLS --------------------------

	.type		.nv.reservedSmem.offset0,@object
	.size		.nv.reservedSmem.offset0,0x4
	.type		vprintf,@function
